//
// Generated by NVIDIA NVVM Compiler
//
// Compiler Build ID: CL-36424714
// Cuda compilation tools, release 13.0, V13.0.88
// Based on NVVM 20.0.0
//

.version 9.0
.target sm_100
.address_size 64

	// .globl	_Z12cudaArrayMaxPfS_
// _ZZ12cudaArrayMaxPfS_E5cache has been demoted

.visible .entry _Z12cudaArrayMaxPfS_(
	.param .u64 .ptr .align 1 _Z12cudaArrayMaxPfS__param_0,
	.param .u64 .ptr .align 1 _Z12cudaArrayMaxPfS__param_1
)
{
	.reg .pred 	%p<45>;
	.reg .b32 	%r<50>;
	.reg .b32 	%f<92>;
	.reg .b64 	%rd<18>;
	// demoted variable
	.shared .align 4 .b8 _ZZ12cudaArrayMaxPfS_E5cache[400];
	ld.param.u64 	%rd4, [_Z12cudaArrayMaxPfS__param_0];
	ld.param.u64 	%rd3, [_Z12cudaArrayMaxPfS__param_1];
	cvta.to.global.u64 	%rd1, %rd4;
	mov.u32 	%r1, %tid.x;
	mov.u32 	%r27, %ntid.x;
	mov.u32 	%r2, %ctaid.x;
	mad.lo.s32 	%r43, %r27, %r2, %r1;
	mul.wide.s32 	%rd5, %r43, 4;
	add.s64 	%rd6, %rd1, %rd5;
	ld.global.f32 	%f90, [%rd6];
	setp.gt.s32 	%p1, %r43, 999998;
	@%p1 bra 	$L__BB0_13;
	max.s32 	%r28, %r43, 999899;
	setp.lt.s32 	%p2, %r43, 999899;
	selp.u32 	%r29, 1, 0, %p2;
	add.s32 	%r30, %r43, %r29;
	sub.s32 	%r31, %r28, %r30;
	mul.hi.u32 	%r32, %r31, 1374389535;
	shr.u32 	%r33, %r32, 5;
	add.s32 	%r34, %r33, %r29;
	add.s32 	%r4, %r34, 1;
	and.b32  	%r5, %r4, 15;
	setp.lt.u32 	%p3, %r34, 15;
	@%p3 bra 	$L__BB0_4;
	and.b32  	%r35, %r4, 268435440;
	neg.s32 	%r41, %r35;
	add.s64 	%rd2, %rd1, 3200;
$L__BB0_3:
	.pragma "nounroll";
	mul.wide.s32 	%rd7, %r43, 4;
	add.s64 	%rd8, %rd2, %rd7;
	ld.global.f32 	%f19, [%rd8+-3200];
	setp.gt.f32 	%p4, %f19, %f90;
	selp.f32 	%f20, %f19, %f90, %p4;
	ld.global.f32 	%f21, [%rd8+-2800];
	setp.gt.f32 	%p5, %f21, %f20;
	selp.f32 	%f22, %f21, %f20, %p5;
	ld.global.f32 	%f23, [%rd8+-2400];
	setp.gt.f32 	%p6, %f23, %f22;
	selp.f32 	%f24, %f23, %f22, %p6;
	ld.global.f32 	%f25, [%rd8+-2000];
	setp.gt.f32 	%p7, %f25, %f24;
	selp.f32 	%f26, %f25, %f24, %p7;
	ld.global.f32 	%f27, [%rd8+-1600];
	setp.gt.f32 	%p8, %f27, %f26;
	selp.f32 	%f28, %f27, %f26, %p8;
	ld.global.f32 	%f29, [%rd8+-1200];
	setp.gt.f32 	%p9, %f29, %f28;
	selp.f32 	%f30, %f29, %f28, %p9;
	ld.global.f32 	%f31, [%rd8+-800];
	setp.gt.f32 	%p10, %f31, %f30;
	selp.f32 	%f32, %f31, %f30, %p10;
	ld.global.f32 	%f33, [%rd8+-400];
	setp.gt.f32 	%p11, %f33, %f32;
	selp.f32 	%f34, %f33, %f32, %p11;
	ld.global.f32 	%f35, [%rd8];
	setp.gt.f32 	%p12, %f35, %f34;
	selp.f32 	%f36, %f35, %f34, %p12;
	ld.global.f32 	%f37, [%rd8+400];
	setp.gt.f32 	%p13, %f37, %f36;
	selp.f32 	%f38, %f37, %f36, %p13;
	ld.global.f32 	%f39, [%rd8+800];
	setp.gt.f32 	%p14, %f39, %f38;
	selp.f32 	%f40, %f39, %f38, %p14;
	ld.global.f32 	%f41, [%rd8+1200];
	setp.gt.f32 	%p15, %f41, %f40;
	selp.f32 	%f42, %f41, %f40, %p15;
	ld.global.f32 	%f43, [%rd8+1600];
	setp.gt.f32 	%p16, %f43, %f42;
	selp.f32 	%f44, %f43, %f42, %p16;
	ld.global.f32 	%f45, [%rd8+2000];
	setp.gt.f32 	%p17, %f45, %f44;
	selp.f32 	%f46, %f45, %f44, %p17;
	ld.global.f32 	%f47, [%rd8+2400];
	setp.gt.f32 	%p18, %f47, %f46;
	selp.f32 	%f48, %f47, %f46, %p18;
	ld.global.f32 	%f49, [%rd8+2800];
	setp.gt.f32 	%p19, %f49, %f48;
	selp.f32 	%f90, %f49, %f48, %p19;
	add.s32 	%r43, %r43, 1600;
	add.s32 	%r41, %r41, 16;
	setp.ne.s32 	%p20, %r41, 0;
	@%p20 bra 	$L__BB0_3;
$L__BB0_4:
	setp.eq.s32 	%p21, %r5, 0;
	@%p21 bra 	$L__BB0_13;
	and.b32  	%r12, %r4, 7;
	setp.lt.u32 	%p22, %r5, 8;
	@%p22 bra 	$L__BB0_7;
	mul.wide.s32 	%rd9, %r43, 4;
	add.s64 	%rd10, %rd1, %rd9;
	ld.global.f32 	%f51, [%rd10];
	setp.gt.f32 	%p23, %f51, %f90;
	selp.f32 	%f52, %f51, %f90, %p23;
	ld.global.f32 	%f53, [%rd10+400];
	setp.gt.f32 	%p24, %f53, %f52;
	selp.f32 	%f54, %f53, %f52, %p24;
	ld.global.f32 	%f55, [%rd10+800];
	setp.gt.f32 	%p25, %f55, %f54;
	selp.f32 	%f56, %f55, %f54, %p25;
	ld.global.f32 	%f57, [%rd10+1200];
	setp.gt.f32 	%p26, %f57, %f56;
	selp.f32 	%f58, %f57, %f56, %p26;
	ld.global.f32 	%f59, [%rd10+1600];
	setp.gt.f32 	%p27, %f59, %f58;
	selp.f32 	%f60, %f59, %f58, %p27;
	ld.global.f32 	%f61, [%rd10+2000];
	setp.gt.f32 	%p28, %f61, %f60;
	selp.f32 	%f62, %f61, %f60, %p28;
	ld.global.f32 	%f63, [%rd10+2400];
	setp.gt.f32 	%p29, %f63, %f62;
	selp.f32 	%f64, %f63, %f62, %p29;
	ld.global.f32 	%f65, [%rd10+2800];
	setp.gt.f32 	%p30, %f65, %f64;
	selp.f32 	%f90, %f65, %f64, %p30;
	add.s32 	%r43, %r43, 800;
$L__BB0_7:
	setp.eq.s32 	%p31, %r12, 0;
	@%p31 bra 	$L__BB0_13;
	and.b32  	%r15, %r4, 3;
	setp.lt.u32 	%p32, %r12, 4;
	@%p32 bra 	$L__BB0_10;
	mul.wide.s32 	%rd11, %r43, 4;
	add.s64 	%rd12, %rd1, %rd11;
	ld.global.f32 	%f67, [%rd12];
	setp.gt.f32 	%p33, %f67, %f90;
	selp.f32 	%f68, %f67, %f90, %p33;
	ld.global.f32 	%f69, [%rd12+400];
	setp.gt.f32 	%p34, %f69, %f68;
	selp.f32 	%f70, %f69, %f68, %p34;
	ld.global.f32 	%f71, [%rd12+800];
	setp.gt.f32 	%p35, %f71, %f70;
	selp.f32 	%f72, %f71, %f70, %p35;
	ld.global.f32 	%f73, [%rd12+1200];
	setp.gt.f32 	%p36, %f73, %f72;
	selp.f32 	%f90, %f73, %f72, %p36;
	add.s32 	%r43, %r43, 400;
$L__BB0_10:
	setp.eq.s32 	%p37, %r15, 0;
	@%p37 bra 	$L__BB0_13;
	neg.s32 	%r46, %r15;
$L__BB0_12:
	.pragma "nounroll";
	mul.wide.s32 	%rd13, %r43, 4;
	add.s64 	%rd14, %rd1, %rd13;
	ld.global.f32 	%f74, [%rd14];
	setp.gt.f32 	%p38, %f74, %f90;
	selp.f32 	%f90, %f74, %f90, %p38;
	add.s32 	%r43, %r43, 100;
	add.s32 	%r46, %r46, 1;
	setp.ne.s32 	%p39, %r46, 0;
	@%p39 bra 	$L__BB0_12;
$L__BB0_13:
	shl.b32 	%r38, %r1, 2;
	mov.u32 	%r39, _ZZ12cudaArrayMaxPfS_E5cache;
	add.s32 	%r40, %r39, %r38;
	st.shared.f32 	[%r40], %f90;
	bar.sync 	0;
	add.s32 	%r48, %r39, 8;
	mov.b32 	%r49, 8;
	ld.shared.f32 	%f91, [_ZZ12cudaArrayMaxPfS_E5cache];
$L__BB0_14:
	ld.shared.f32 	%f75, [%r48+-8];
	setp.gt.f32 	%p40, %f75, %f91;
	selp.f32 	%f76, %f75, %f91, %p40;
	ld.shared.f32 	%f77, [%r48+-4];
	setp.gt.f32 	%p41, %f77, %f76;
	selp.f32 	%f78, %f77, %f76, %p41;
	ld.shared.f32 	%f79, [%r48];
	setp.gt.f32 	%p42, %f79, %f78;
	selp.f32 	%f80, %f79, %f78, %p42;
	ld.shared.f32 	%f81, [%r48+4];
	setp.gt.f32 	%p43, %f81, %f80;
	selp.f32 	%f91, %f81, %f80, %p43;
	add.s32 	%r49, %r49, 16;
	add.s32 	%r48, %r48, 16;
	setp.ne.s32 	%p44, %r49, 408;
	@%p44 bra 	$L__BB0_14;
	cvta.to.global.u64 	%rd15, %rd3;
	mul.wide.u32 	%rd16, %r2, 4;
	add.s64 	%rd17, %rd15, %rd16;
	st.global.f32 	[%rd17], %f91;
	ret;

}


// ===== COMPILED SASS (sm_100) =====

	.target	sm_100

	.elftype	@"ET_EXEC"


//--------------------- .note.nv.tkinfo           --------------------------
	.section	.note.nv.tkinfo,"",@"SHT_NOTE"
	.sectionflags	@"SHF_NOTE_NV_TKINFO"
	.tkinfo
        /*0018*/ 	.word	0x00000002
        /*0030*/ 	.string	""
        /*0030*/ 	.string	"ptxas"
        /*0030*/ 	.string	"Cuda compilation tools, release 13.0, V13.0.88"
        /*0030*/ 	.string	"Build cuda_13.0.r13.0/compiler.36424714_0"
        /*0030*/ 	.string	"-arch sm_100 -m 64 "



//--------------------- .note.nv.cuinfo           --------------------------
	.section	.note.nv.cuinfo,"",@"SHT_NOTE"
	.sectionflags	@"SHF_NOTE_NV_CUINFO"
        /*0018*/ 	.short	0x0002
        /*001a*/ 	.short	0x0064
        /*001c*/ 	.short	0x0082
	.zero		2


//--------------------- .nv.info                  --------------------------
	.section	.nv.info,"",@"SHT_CUDA_INFO"
	.align	4


	//----- nvinfo : EIATTR_REGCOUNT
	.align		4
        /*0000*/ 	.byte	0x04, 0x2f
        /*0002*/ 	.short	(.L_1 - .L_0)
	.align		4
.L_0:
        /*0004*/ 	.word	index@(_Z12cudaArrayMaxPfS_)
        /*0008*/ 	.word	0x0000001f


	//----- nvinfo : EIATTR_FRAME_SIZE
	.align		4
.L_1:
        /*000c*/ 	.byte	0x04, 0x11
        /*000e*/ 	.short	(.L_3 - .L_2)
	.align		4
.L_2:
        /*0010*/ 	.word	index@(_Z12cudaArrayMaxPfS_)
        /*0014*/ 	.word	0x00000000


	//----- nvinfo : EIATTR_MIN_STACK_SIZE
	.align		4
.L_3:
        /*0018*/ 	.byte	0x04, 0x12
        /*001a*/ 	.short	(.L_5 - .L_4)
	.align		4
.L_4:
        /*001c*/ 	.word	index@(_Z12cudaArrayMaxPfS_)
        /*0020*/ 	.word	0x00000000
.L_5:


//--------------------- .nv.compat                --------------------------
	.section	.nv.compat,"",@"SHT_CUDA_COMPAT_INFO"
	.align	4
        /*0000*/ 	.byte	0x02, 0x09, 0x00, 0x00, 0x02, 0x02, 0x01, 0x00, 0x02, 0x05, 0x05, 0x00, 0x03, 0x07, 0x01, 0x01
        /*0010*/ 	.byte	0x02, 0x03, 0x00, 0x00, 0x02, 0x06, 0x01, 0x00, 0x04, 0x0b, 0x08, 0x00, 0x09, 0x00, 0x00, 0x00
        /*0020*/ 	.byte	0x00, 0x00, 0x00, 0x00


//--------------------- .nv.info._Z12cudaArrayMaxPfS_ --------------------------
	.section	.nv.info._Z12cudaArrayMaxPfS_,"",@"SHT_CUDA_INFO"
	.sectionflags	@""
	.align	4


	//----- nvinfo : EIATTR_CUDA_API_VERSION
	.align		4
        /*0000*/ 	.byte	0x04, 0x37
        /*0002*/ 	.short	(.L_7 - .L_6)
.L_6:
        /*0004*/ 	.word	0x00000082


	//----- nvinfo : EIATTR_KPARAM_INFO
	.align		4
.L_7:
        /*0008*/ 	.byte	0x04, 0x17
        /*000a*/ 	.short	(.L_9 - .L_8)
.L_8:
        /*000c*/ 	.word	0x00000000
        /*0010*/ 	.short	0x0001
        /*0012*/ 	.short	0x0008
        /*0014*/ 	.byte	0x00, 0xf5, 0x21, 0x00


	//----- nvinfo : EIATTR_KPARAM_INFO
	.align		4
.L_9:
        /*0018*/ 	.byte	0x04, 0x17
        /*001a*/ 	.short	(.L_11 - .L_10)
.L_10:
        /*001c*/ 	.word	0x00000000
        /*0020*/ 	.short	0x0000
        /*0022*/ 	.short	0x0000
        /*0024*/ 	.byte	0x00, 0xf5, 0x21, 0x00


	//----- nvinfo : EIATTR_SPARSE_MMA_MASK
	.align		4
.L_11:
        /*0028*/ 	.byte	0x03, 0x50
        /*002a*/ 	.short	0x0000


	//----- nvinfo : EIATTR_MAXREG_COUNT
	.align		4
        /*002c*/ 	.byte	0x03, 0x1b
        /*002e*/ 	.short	0x00ff


	//----- nvinfo : EIATTR_NUM_BARRIERS
	.align		4
        /*0030*/ 	.byte	0x02, 0x4c
        /*0032*/ 	.byte	0x01
	.zero		1


	//----- nvinfo : EIATTR_MERCURY_ISA_VERSION
	.align		4
        /*0034*/ 	.byte	0x03, 0x5f
        /*0036*/ 	.short	0x0101


	//----- nvinfo : EIATTR_VRC_CTA_INIT_COUNT
	.align		4
        /*0038*/ 	.byte	0x02, 0x4a
	.zero		1
	.zero		1


	//----- nvinfo : EIATTR_EXIT_INSTR_OFFSETS
	.align		4
        /*003c*/ 	.byte	0x04, 0x1c
        /*003e*/ 	.short	(.L_13 - .L_12)


	//   ....[0]....
.L_12:
        /*0040*/ 	.word	0x000017c0


	//----- nvinfo : EIATTR_CRS_STACK_SIZE
	.align		4
.L_13:
        /*0044*/ 	.byte	0x04, 0x1e
        /*0046*/ 	.short	(.L_15 - .L_14)
.L_14:
        /*0048*/ 	.word	0x00000000


	//----- nvinfo : EIATTR_CBANK_PARAM_SIZE
	.align		4
.L_15:
        /*004c*/ 	.byte	0x03, 0x19
        /*004e*/ 	.short	0x0010


	//----- nvinfo : EIATTR_PARAM_CBANK
	.align		4
        /*0050*/ 	.byte	0x04, 0x0a
        /*0052*/ 	.short	(.L_17 - .L_16)
	.align		4
.L_16:
        /*0054*/ 	.word	index@(.nv.constant0._Z12cudaArrayMaxPfS_)
        /*0058*/ 	.short	0x0380
        /*005a*/ 	.short	0x0010


	//----- nvinfo : EIATTR_SW_WAR
	.align		4
.L_17:
        /*005c*/ 	.byte	0x04, 0x36
        /*005e*/ 	.short	(.L_19 - .L_18)
.L_18:
        /*0060*/ 	.word	0x00000008
.L_19:


//--------------------- .nv.callgraph             --------------------------
	.section	.nv.callgraph,"",@"SHT_CUDA_CALLGRAPH"
	.align	4
	.sectionentsize	8
	.align		4
        /*0000*/ 	.word	0x00000000
	.align		4
        /*0004*/ 	.word	0xffffffff
	.align		4
        /*0008*/ 	.word	0x00000000
	.align		4
        /*000c*/ 	.word	0xfffffffe
	.align		4
        /*0010*/ 	.word	0x00000000
	.align		4
        /*0014*/ 	.word	0xfffffffd
	.align		4
        /*0018*/ 	.word	0x00000000
	.align		4
        /*001c*/ 	.word	0xfffffffc


//--------------------- .text._Z12cudaArrayMaxPfS_ --------------------------
	.section	.text._Z12cudaArrayMaxPfS_,"ax",@progbits
	.align	128
        .global         _Z12cudaArrayMaxPfS_
        .type           _Z12cudaArrayMaxPfS_,@function
        .size           _Z12cudaArrayMaxPfS_,(.L_x_11 - _Z12cudaArrayMaxPfS_)
        .other          _Z12cudaArrayMaxPfS_,@"STO_CUDA_ENTRY STV_DEFAULT"
_Z12cudaArrayMaxPfS_:
.text._Z12cudaArrayMaxPfS_:
[----:B------:R-:W-:Y:S01]  /*0000*/  LDC R1, c[0x0][0x37c] ;  /* 0x0000df00ff017b82 */ /* 0x000fe20000000800 */
[----:B------:R-:W0:Y:S07]  /*0010*/  S2R R9, SR_TID.X ;  /* 0x0000000000097919 */ /* 0x000e2e0000002100 */
[----:B------:R-:W1:Y:S01]  /*0020*/  LDC.64 R2, c[0x0][0x380] ;  /* 0x0000e000ff027b82 */ /* 0x000e620000000a00 */
[----:B------:R-:W0:Y:S01]  /*0030*/  LDCU UR4, c[0x0][0x360] ;  /* 0x00006c00ff0477ac */ /* 0x000e220008000800 */
[----:B------:R-:W0:Y:S01]  /*0040*/  S2R R0, SR_CTAID.X ;  /* 0x0000000000007919 */ /* 0x000e220000002500 */
[----:B------:R-:W2:Y:S01]  /*0050*/  LDCU.64 UR6, c[0x0][0x358] ;  /* 0x00006b00ff0677ac */ /* 0x000ea20008000a00 */
[----:B0-----:R-:W-:-:S04]  /*0060*/  IMAD R11, R0, UR4, R9 ;  /* 0x00000004000b7c24 */ /* 0x001fc8000f8e0209 */
[----:B-1----:R-:W-:-:S05]  /*0070*/  IMAD.WIDE R4, R11, 0x4, R2 ;  /* 0x000000040b047825 */ /* 0x002fca00078e0202 */
[----:B--2---:R0:W5:Y:S01]  /*0080*/  LDG.E R8, desc[UR6][R4.64] ;  /* 0x0000000604087981 */ /* 0x004162000c1e1900 */
[----:B------:R-:W-:Y:S01]  /*0090*/  ISETP.GT.AND P0, PT, R11, 0xf423e, PT ;  /* 0x000f423e0b00780c */ /* 0x000fe20003f04270 */
[----:B------:R-:W-:-:S12]  /*00a0*/  BSSY.RECONVERGENT B0, `(.L_x_0) ;  /* 0x0000089000007945 */ /* 0x000fd80003800200 */
[----:B0-----:R-:W-:Y:S05]  /*00b0*/  @P0 BRA `(.L_x_1) ;  /* 0x00000008001c0947 */ /* 0x001fea0003800000 */
[C---:B------:R-:W-:Y:S01]  /*00c0*/  ISETP.GE.AND P0, PT, R11.reuse, 0xf41db, PT ;  /* 0x000f41db0b00780c */ /* 0x040fe20003f06270 */
[----:B------:R-:W-:Y:S01]  /*00d0*/  BSSY.RECONVERGENT B1, `(.L_x_2) ;  /* 0x0000045000017945 */ /* 0x000fe20003800200 */
[----:B------:R-:W-:Y:S02]  /*00e0*/  VIMNMX R4, PT, PT, R11, 0xf41db, !PT ;  /* 0x000f41db0b047848 */ /* 0x000fe40007fe0100 */
[----:B------:R-:W-:-:S04]  /*00f0*/  SEL R5, RZ, 0x1, P0 ;  /* 0x00000001ff057807 */ /* 0x000fc80000000000 */
[----:B------:R-:W-:-:S05]  /*0100*/  IADD3 R4, PT, PT, R4, -R11, -R5 ;  /* 0x8000000b04047210 */ /* 0x000fca0007ffe805 */
[----:B------:R-:W-:-:S05]  /*0110*/  IMAD.HI.U32 R4, R4, 0x51eb851f, RZ ;  /* 0x51eb851f04047827 */ /* 0x000fca00078e00ff */
[----:B------:R-:W-:-:S04]  /*0120*/  LEA.HI R4, R4, R5, RZ, 0x1b ;  /* 0x0000000504047211 */ /* 0x000fc800078fd8ff */
[C---:B------:R-:W-:Y:S01]  /*0130*/  ISETP.GE.U32.AND P1, PT, R4.reuse, 0xf, PT ;  /* 0x0000000f0400780c */ /* 0x040fe20003f26070 */
[----:B------:R-:W-:-:S05]  /*0140*/  VIADD R10, R4, 0x1 ;  /* 0x00000001040a7836 */ /* 0x000fca0000000000 */
[----:B------:R-:W-:-:S04]  /*0150*/  LOP3.LUT R26, R10, 0xf, RZ, 0xc0, !PT ;  /* 0x0000000f0a1a7812 */ /* 0x000fc800078ec0ff */
[----:B------:R-:W-:-:S03]  /*0160*/  ISETP.NE.AND P0, PT, R26, RZ, PT ;  /* 0x000000ff1a00720c */ /* 0x000fc60003f05270 */
[----:B------:R-:W-:Y:S10]  /*0170*/  @!P1 BRA `(.L_x_3) ;  /* 0x0000000000e89947 */ /* 0x000ff40003800000 */
[----:B------:R-:W0:Y:S01]  /*0180*/  LDC.64 R4, c[0x0][0x380] ;  /* 0x0000e000ff047b82 */ /* 0x000e220000000a00 */
[----:B------:R-:W-:-:S05]  /*0190*/  LOP3.LUT R12, R10, 0xffffff0, RZ, 0xc0, !PT ;  /* 0x0ffffff00a0c7812 */ /* 0x000fca00078ec0ff */
[----:B------:R-:W-:Y:S01]  /*01a0*/  IMAD.MOV R12, RZ, RZ, -R12 ;  /* 0x000000ffff0c7224 */ /* 0x000fe200078e0a0c */
[----:B0-----:R-:W-:-:S05]  /*01b0*/  IADD3 R4, P1, PT, R4, 0xc80, RZ ;  /* 0x00000c8004047810 */ /* 0x001fca0007f3e0ff */
[----:B------:R-:W-:-:S08]  /*01c0*/  IMAD.X R5, RZ, RZ, R5, P1 ;  /* 0x000000ffff057224 */ /* 0x000fd000008e0605 */
.L_x_4:
[----:B------:R-:W-:-:S05]  /*01d0*/  IMAD.WIDE R6, R11, 0x4, R4 ;  /* 0x000000040b067825 */ /* 0x000fca00078e0204 */
[----:B------:R-:W2:Y:S04]  /*01e0*/  LDG.E R25, desc[UR6][R6.64+-0xc80] ;  /* 0xfff3800606197981 */ /* 0x000ea8000c1e1900 */
[----:B------:R-:W3:Y:S04]  /*01f0*/  LDG.E R24, desc[UR6][R6.64+-0xaf0] ;  /* 0xfff5100606187981 */ /* 0x000ee8000c1e1900 */
[----:B------:R-:W4:Y:S04]  /*0200*/  LDG.E R13, desc[UR6][R6.64+-0x960] ;  /* 0xfff6a006060d7981 */ /* 0x000f28000c1e1900 */
        /* <DEDUP_REMOVED lines=9> */
[----:B------:R-:W4:Y:S01]  /*02a0*/  LDG.E R23, desc[UR6][R6.64+0x640] ;  /* 0x0006400606177981 */ /* 0x000f22000c1e1900 */
[----:B--2--5:R-:W-:-:S04]  /*02b0*/  FSETP.GT.AND P1, PT, R25, R8, PT ;  /* 0x000000081900720b */ /* 0x024fc80003f24000 */
[----:B------:R-:W-:Y:S02]  /*02c0*/  FSEL R25, R25, R8, P1 ;  /* 0x0000000819197208 */ /* 0x000fe40000800000 */
[----:B------:R-:W2:Y:S02]  /*02d0*/  LDG.E R8, desc[UR6][R6.64+0x7d0] ;  /* 0x0007d00606087981 */ /* 0x000ea4000c1e1900 */
[----:B---3--:R-:W-:-:S04]  /*02e0*/  FSETP.GT.AND P1, PT, R24, R25, PT ;  /* 0x000000191800720b */ /* 0x008fc80003f24000 */
[----:B------:R-:W-:Y:S02]  /*02f0*/  FSEL R28, R24, R25, P1 ;  /* 0x00000019181c7208 */ /* 0x000fe40000800000 */
[----:B------:R-:W3:Y:S04]  /*0300*/  LDG.E R24, desc[UR6][R6.64+0x960] ;  /* 0x0009600606187981 */ /* 0x000ee8000c1e1900 */
[----:B------:R-:W3:Y:S01]  /*0310*/  LDG.E R25, desc[UR6][R6.64+0xaf0] ;  /* 0x000af00606197981 */ /* 0x000ee2000c1e1900 */
[-C--:B----4-:R-:W-:Y:S01]  /*0320*/  FSETP.GT.AND P1, PT, R13, R28.reuse, PT ;  /* 0x0000001c0d00720b */ /* 0x090fe20003f24000 */
[----:B------:R-:W-:Y:S02]  /*0330*/  VIADD R12, R12, 0x10 ;  /* 0x000000100c0c7836 */ /* 0x000fe40000000000 */
[----:B------:R-:W-:Y:S01]  /*0340*/  VIADD R11, R11, 0x640 ;  /* 0x000006400b0b7836 */ /* 0x000fe20000000000 */
[----:B------:R-:W-:-:S02]  /*0350*/  FSEL R13, R13, R28, P1 ;  /* 0x0000001c0d0d7208 */ /* 0x000fc40000800000 */
[----:B------:R-:W-:Y:S02]  /*0360*/  ISETP.NE.AND P2, PT, R12, RZ, PT ;  /* 0x000000ff0c00720c */ /* 0x000fe40003f45270 */
[----:B------:R-:W-:-:S04]  /*0370*/  FSETP.GT.AND P1, PT, R14, R13, PT ;  /* 0x0000000d0e00720b */ /* 0x000fc80003f24000 */
[----:B------:R-:W-:-:S04]  /*0380*/  FSEL R14, R14, R13, P1 ;  /* 0x0000000d0e0e7208 */ /* 0x000fc80000800000 */
        /* <DEDUP_REMOVED lines=18> */
[----:B--2---:R-:W-:-:S04]  /*04b0*/  FSETP.GT.AND P1, PT, R8, R23, PT ;  /* 0x000000170800720b */ /* 0x004fc80003f24000 */
[----:B------:R-:W-:-:S04]  /*04c0*/  FSEL R23, R8, R23, P1 ;  /* 0x0000001708177208 */ /* 0x000fc80000800000 */
[----:B---3--:R-:W-:-:S04]  /*04d0*/  FSETP.GT.AND P1, PT, R24, R23, PT ;  /* 0x000000171800720b */ /* 0x008fc80003f24000 */
[----:B------:R-:W-:-:S04]  /*04e0*/  FSEL R8, R24, R23, P1 ;  /* 0x0000001718087208 */ /* 0x000fc80000800000 */
[----:B------:R-:W-:-:S04]  /*04f0*/  FSETP.GT.AND P1, PT, R25, R8, PT ;  /* 0x000000081900720b */ /* 0x000fc80003f24000 */
[----:B------:R-:W-:Y:S01]  /*0500*/  FSEL R8, R25, R8, P1 ;  /* 0x0000000819087208 */ /* 0x000fe20000800000 */
[----:B------:R-:W-:Y:S08]  /*0510*/  @P2 BRA `(.L_x_4) ;  /* 0xfffffffc002c2947 */ /* 0x000ff0000383ffff */
.L_x_3:
[----:B------:R-:W-:Y:S05]  /*0520*/  BSYNC.RECONVERGENT B1 ;  /* 0x0000000000017941 */ /* 0x000fea0003800200 */
.L_x_2:
[----:B------:R-:W-:Y:S05]  /*0530*/  @!P0 BRA `(.L_x_1) ;  /* 0x0000000000fc8947 */ /* 0x000fea0003800000 */
[----:B------:R-:W-:Y:S01]  /*0540*/  ISETP.GE.U32.AND P1, PT, R26, 0x8, PT ;  /* 0x000000081a00780c */ /* 0x000fe20003f26070 */
[----:B------:R-:W-:Y:S01]  /*0550*/  BSSY.RECONVERGENT B1, `(.L_x_5) ;  /* 0x000001e000017945 */ /* 0x000fe20003800200 */
[----:B------:R-:W-:-:S04]  /*0560*/  LOP3.LUT R12, R10, 0x7, RZ, 0xc0, !PT ;  /* 0x000000070a0c7812 */ /* 0x000fc800078ec0ff */
[----:B------:R-:W-:-:S07]  /*0570*/  ISETP.NE.AND P0, PT, R12, RZ, PT ;  /* 0x000000ff0c00720c */ /* 0x000fce0003f05270 */
[----:B------:R-:W-:Y:S06]  /*0580*/  @!P1 BRA `(.L_x_6) ;  /* 0x0000000000689947 */ /* 0x000fec0003800000 */
        /* <DEDUP_REMOVED lines=8> */
[----:B------:R-:W4:Y:S01]  /*0610*/  LDG.E R23, desc[UR6][R4.64+0xaf0] ;  /* 0x000af00604177981 */ /* 0x000f22000c1e1900 */
[----:B------:R-:W-:Y:S01]  /*0620*/  VIADD R11, R11, 0x320 ;  /* 0x000003200b0b7836 */ /* 0x000fe20000000000 */
[----:B--2--5:R-:W-:-:S04]  /*0630*/  FSETP.GT.AND P1, PT, R7, R8, PT ;  /* 0x000000080700720b */ /* 0x024fc80003f24000 */
[----:B------:R-:W-:-:S04]  /*0640*/  FSEL R7, R7, R8, P1 ;  /* 0x0000000807077208 */ /* 0x000fc80000800000 */
[----:B---3--:R-:W-:-:S04]  /*0650*/  FSETP.GT.AND P1, PT, R6, R7, PT ;  /* 0x000000070600720b */ /* 0x008fc80003f24000 */
[----:B------:R-:W-:-:S04]  /*0660*/  FSEL R6, R6, R7, P1 ;  /* 0x0000000706067208 */ /* 0x000fc80000800000 */
[----:B----4-:R-:W-:-:S04]  /*0670*/  FSETP.GT.AND P1, PT, R13, R6, PT ;  /* 0x000000060d00720b */ /* 0x010fc80003f24000 */
        /* <DEDUP_REMOVED lines=10> */
[----:B------:R-:W-:-:S09]  /*0720*/  FSEL R8, R23, R6, P1 ;  /* 0x0000000617087208 */ /* 0x000fd20000800000 */
.L_x_6:
[----:B------:R-:W-:Y:S05]  /*0730*/  BSYNC.RECONVERGENT B1 ;  /* 0x0000000000017941 */ /* 0x000fea0003800200 */
.L_x_5:
        /* <DEDUP_REMOVED lines=19> */
[----:B------:R-:W-:-:S09]  /*0870*/  FSEL R8, R14, R7, P1 ;  /* 0x000000070e087208 */ /* 0x000fd20000800000 */
.L_x_8:
[----:B------:R-:W-:Y:S05]  /*0880*/  BSYNC.RECONVERGENT B1 ;  /* 0x0000000000017941 */ /* 0x000fea0003800200 */
.L_x_7:
[----:B------:R-:W-:Y:S05]  /*0890*/  @!P0 BRA `(.L_x_1) ;  /* 0x0000000000248947 */ /* 0x000fea0003800000 */
[----:B------:R-:W-:-:S07]  /*08a0*/  IMAD.MOV R6, RZ, RZ, -R6 ;  /* 0x000000ffff067224 */ /* 0x000fce00078e0a06 */
.L_x_9:
[----:B------:R-:W-:-:S06]  /*08b0*/  IMAD.WIDE R4, R11, 0x4, R2 ;  /* 0x000000040b047825 */ /* 0x000fcc00078e0202 */
[----:B------:R-:W2:Y:S01]  /*08c0*/  LDG.E R5, desc[UR6][R4.64] ;  /* 0x0000000604057981 */ /* 0x000ea2000c1e1900 */
[----:B------:R-:W-:Y:S02]  /*08d0*/  VIADD R6, R6, 0x1 ;  /* 0x0000000106067836 */ /* 0x000fe40000000000 */
[----:B------:R-:W-:-:S03]  /*08e0*/  VIADD R11, R11, 0x64 ;  /* 0x000000640b0b7836 */ /* 0x000fc60000000000 */
[----:B------:R-:W-:Y:S02]  /*08f0*/  ISETP.NE.AND P1, PT, R6, RZ, PT ;  /* 0x000000ff0600720c */ /* 0x000fe40003f25270 */
[----:B--2--5:R-:W-:-:S04]  /*0900*/  FSETP.GT.AND P0, PT, R5, R8, PT ;  /* 0x000000080500720b */ /* 0x024fc80003f04000 */
[----:B------:R-:W-:-:S07]  /*0910*/  FSEL R8, R5, R8, P0 ;  /* 0x0000000805087208 */ /* 0x000fce0000000000 */
[----:B------:R-:W-:Y:S05]  /*0920*/  @P1 BRA `(.L_x_9) ;  /* 0xfffffffc00e01947 */ /* 0x000fea000383ffff */
.L_x_1:
[----:B------:R-:W-:Y:S05]  /*0930*/  BSYNC.RECONVERGENT B0 ;  /* 0x0000000000007941 */ /* 0x000fea0003800200 */
.L_x_0:
[----:B------:R-:W0:Y:S01]  /*0940*/  S2UR UR5, SR_CgaCtaId ;  /* 0x00000000000579c3 */ /* 0x000e220000008800 */
[----:B------:R-:W-:-:S07]  /*0950*/  UMOV UR4, 0x400 ;  /* 0x0000040000047882 */ /* 0x000fce0000000000 */
[----:B------:R-:W1:Y:S01]  /*0960*/  LDC.64 R2, c[0x0][0x388] ;  /* 0x0000e200ff027b82 */ /* 0x000e620000000a00 */
[----:B0-----:R-:W-:-:S06]  /*0970*/  ULEA UR4, UR5, UR4, 0x18 ;  /* 0x0000000405047291 */ /* 0x001fcc000f8ec0ff */
[----:B------:R-:W-:Y:S01]  /*0980*/  LEA R9, R9, UR4, 0x2 ;  /* 0x0000000409097c11 */ /* 0x000fe2000f8e10ff */
[----:B-1----:R-:W-:-:S04]  /*0990*/  IMAD.WIDE.U32 R2, R0, 0x4, R2 ;  /* 0x0000000400027825 */ /* 0x002fc800078e0002 */
[----:B-----5:R-:W-:Y:S01]  /*09a0*/  STS [R9], R8 ;  /* 0x0000000809007388 */ /* 0x020fe20000000800 */
[----:B------:R-:W-:Y:S06]  /*09b0*/  BAR.SYNC.DEFER_BLOCKING 0x0 ;  /* 0x0000000000007b1d */ /* 0x000fec0000010000 */
[----:B------:R-:W0:Y:S04]  /*09c0*/  LDS.128 R16, [UR4] ;  /* 0x00000004ff107984 */ /* 0x000e280008000c00 */
[----:B------:R-:W1:Y:S04]  /*09d0*/  LDS.128 R4, [UR4+0x10] ;  /* 0x00001004ff047984 */ /* 0x000e680008000c00 */
[----:B------:R-:W2:Y:S04]  /*09e0*/  LDS.128 R12, [UR4+0x20] ;  /* 0x00002004ff0c7984 */ /* 0x000ea80008000c00 */
[----:B------:R-:W3:Y:S01]  /*09f0*/  LDS.128 R8, [UR4+0x30] ;  /* 0x00003004ff087984 */ /* 0x000ee20008000c00 */
[----:B0-----:R-:W-:-:S04]  /*0a00*/  FSETP.GT.AND P0, PT, R17, R16, PT ;  /* 0x000000101100720b */ /* 0x001fc80003f04000 */
[----:B------:R-:W-:-:S04]  /*0a10*/  FSEL R17, R17, R16, P0 ;  /* 0x0000001011117208 */ /* 0x000fc80000000000 */
[----:B------:R-:W-:-:S04]  /*0a20*/  FSETP.GT.AND P0, PT, R18, R17, PT ;  /* 0x000000111200720b */ /* 0x000fc80003f04000 */
[----:B------:R-:W-:-:S04]  /*0a30*/  FSEL R18, R18, R17, P0 ;  /* 0x0000001112127208 */ /* 0x000fc80000000000 */
[----:B------:R-:W-:-:S04]  /*0a40*/  FSETP.GT.AND P0, PT, R19, R18, PT ;  /* 0x000000121300720b */ /* 0x000fc80003f04000 */
[----:B------:R-:W-:-:S04]  /*0a50*/  FSEL R19, R19, R18, P0 ;  /* 0x0000001213137208 */ /* 0x000fc80000000000 */
[----:B-1----:R-:W-:-:S04]  /*0a60*/  FSETP.GT.AND P0, PT, R4, R19, PT ;  /* 0x000000130400720b */ /* 0x002fc80003f04000 */
[----:B------:R-:W-:Y:S02]  /*0a70*/  FSEL R4, R4, R19, P0 ;  /* 0x0000001304047208 */ /* 0x000fe40000000000 */
[----:B------:R-:W-:Y:S02]  /*0a80*/  LDS.128 R16, [UR4+0x160] ;  /* 0x00016004ff107984 */ /* 0x000fe40008000c00 */
[----:B------:R-:W-:-:S04]  /*0a90*/  FSETP.GT.AND P0, PT, R5, R4, PT ;  /* 0x000000040500720b */ /* 0x000fc80003f04000 */
[----:B------:R-:W-:-:S04]  /*0aa0*/  FSEL R5, R5, R4, P0 ;  /* 0x0000000405057208 */ /* 0x000fc80000000000 */
[----:B------:R-:W-:-:S04]  /*0ab0*/  FSETP.GT.AND P0, PT, R6, R5, PT ;  /* 0x000000050600720b */ /* 0x000fc80003f04000 */
[----:B------:R-:W-:-:S04]  /*0ac0*/  FSEL R6, R6, R5, P0 ;  /* 0x0000000506067208 */ /* 0x000fc80000000000 */
[----:B------:R-:W-:-:S04]  /*0ad0*/  FSETP.GT.AND P0, PT, R7, R6, PT ;  /* 0x000000060700720b */ /* 0x000fc80003f04000 */
[----:B------:R-:W-:-:S04]  /*0ae0*/  FSEL R7, R7, R6, P0 ;  /* 0x0000000607077208 */ /* 0x000fc80000000000 */
[----:B--2---:R-:W-:-:S04]  /*0af0*/  FSETP.GT.AND P0, PT, R12, R7, PT ;  /* 0x000000070c00720b */ /* 0x004fc80003f04000 */
[----:B------:R-:W-:Y:S02]  /*0b00*/  FSEL R12, R12, R7, P0 ;  /* 0x000000070c0c7208 */ /* 0x000fe40000000000 */
[----:B------:R-:W0:Y:S02]  /*0b10*/  LDS.128 R4, [UR4+0x40] ;  /* 0x00004004ff047984 */ /* 0x000e240008000c00 */
[----:B------:R-:W-:-:S04]  /*0b20*/  FSETP.GT.AND P0, PT, R13, R12, PT ;  /* 0x0000000c0d00720b */ /* 0x000fc80003f04000 */
[----:B------:R-:W-:-:S04]  /*0b30*/  FSEL R13, R13, R12, P0 ;  /* 0x0000000c0d0d7208 */ /* 0x000fc80000000000 */
[----:B------:R-:W-:-:S04]  /*0b40*/  FSETP.GT.AND P0, PT, R14, R13, PT ;  /* 0x0000000d0e00720b */ /* 0x000fc80003f04000 */
[----:B------:R-:W-:-:S04]  /*0b50*/  FSEL R14, R14, R13, P0 ;  /* 0x0000000d0e0e7208 */ /* 0x000fc80000000000 */
[----:B------:R-:W-:-:S04]  /*0b60*/  FSETP.GT.AND P0, PT, R15, R14, PT ;  /* 0x0000000e0f00720b */ /* 0x000fc80003f04000 */
[----:B------:R-:W-:-:S04]  /*0b70*/  FSEL R15, R15, R14, P0 ;  /* 0x0000000e0f0f7208 */ /* 0x000fc80000000000 */
[----:B---3--:R-:W-:-:S04]  /*0b80*/  FSETP.GT.AND P0, PT, R8, R15, PT ;  /* 0x0000000f0800720b */ /* 0x008fc80003f04000 */
[----:B------:R-:W-:Y:S02]  /*0b90*/  FSEL R8, R8, R15, P0 ;  /* 0x0000000f08087208 */ /* 0x000fe40000000000 */
[----:B------:R-:W1:Y:S02]  /*0ba0*/  LDS.128 R12, [UR4+0x50] ;  /* 0x00005004ff0c7984 */ /* 0x000e640008000c00 */
[----:B------:R-:W-:-:S04]  /*0bb0*/  FSETP.GT.AND P0, PT, R9, R8, PT ;  /* 0x000000080900720b */ /* 0x000fc80003f04000 */
[----:B------:R-:W-:-:S04]  /*0bc0*/  FSEL R9, R9, R8, P0 ;  /* 0x0000000809097208 */ /* 0x000fc80000000000 */
[----:B------:R-:W-:-:S04]  /*0bd0*/  FSETP.GT.AND P0, PT, R10, R9, PT ;  /* 0x000000090a00720b */ /* 0x000fc80003f04000 */
[----:B------:R-:W-:-:S04]  /*0be0*/  FSEL R10, R10, R9, P0 ;  /* 0x000000090a0a7208 */ /* 0x000fc80000000000 */
[----:B------:R-:W-:-:S04]  /*0bf0*/  FSETP.GT.AND P0, PT, R11, R10, PT ;  /* 0x0000000a0b00720b */ /* 0x000fc80003f04000 */
[----:B------:R-:W-:-:S04]  /*0c00*/  FSEL R11, R11, R10, P0 ;  /* 0x0000000a0b0b7208 */ /* 0x000fc80000000000 */
[----:B0-----:R-:W-:-:S04]  /*0c10*/  FSETP.GT.AND P0, PT, R4, R11, PT ;  /* 0x0000000b0400720b */ /* 0x001fc80003f04000 */
        /* <DEDUP_REMOVED lines=8> */
[----:B-1----:R-:W-:-:S04]  /*0ca0*/  FSETP.GT.AND P0, PT, R12, R7, PT ;  /* 0x000000070c00720b */ /* 0x002fc80003f04000 */
        /* <DEDUP_REMOVED lines=160> */
[----:B0-----:R-:W-:-:S04]  /*16b0*/  FSETP.GT.AND P0, PT, R12, R19, PT ;  /* 0x000000130c00720b */ /* 0x001fc80003f04000 */
        /* <DEDUP_REMOVED lines=14> */
[----:B------:R-:W-:-:S05]  /*17a0*/  FSEL R7, R7, R6, P0 ;  /* 0x0000000607077208 */ /* 0x000fca0000000000 */
[----:B------:R-:W-:Y:S01]  /*17b0*/  STG.E desc[UR6][R2.64], R7 ;  /* 0x0000000702007986 */ /* 0x000fe2000c101906 */
[----:B------:R-:W-:Y:S05]  /*17c0*/  EXIT ;  /* 0x000000000000794d */ /* 0x000fea0003800000 */
.L_x_10:
[----:B------:R-:W-:-:S00]  /*17d0*/  BRA `(.L_x_10) ;  /* 0xfffffffc00fc7947 */ /* 0x000fc0000383ffff */
[----:B------:R-:W-:-:S00]  /*17e0*/  NOP ;  /* 0x0000000000007918 */ /* 0x000fc00000000000 */
        /* <DEDUP_REMOVED lines=9> */
.L_x_11:


//--------------------- .nv.shared._Z12cudaArrayMaxPfS_ --------------------------
	.section	.nv.shared._Z12cudaArrayMaxPfS_,"aw",@nobits
	.sectionflags	@""
	.align	4
.nv.shared._Z12cudaArrayMaxPfS_:
	.zero		1424


//--------------------- .nv.shared.reserved.0     --------------------------
	.section	.nv.shared.reserved.0,"aw",@nobits
	.weak		__nv_reservedSMEM_offset_0_alias
	.size		__nv_reservedSMEM_offset_0_alias, 0, 64
	.other		__nv_reservedSMEM_offset_0_alias,@"STO_CUDA_RESERVED_SHARED STV_DEFAULT"
__nv_reservedSMEM_offset_0_alias:
	.zero		0
	.zero		64


//--------------------- .nv.constant0._Z12cudaArrayMaxPfS_ --------------------------
	.section	.nv.constant0._Z12cudaArrayMaxPfS_,"a",@progbits
	.sectionflags	@""
	.align	4
.nv.constant0._Z12cudaArrayMaxPfS_:
	.zero		912


//--------------------- SYMBOLS --------------------------

	.type		.nv.reservedSmem.offset0,@object
	.size		.nv.reservedSmem.offset0,0x4
	.type		.nv.reservedSmem.cap,@object
	.size		.nv.reservedSmem.cap,0x4
